	.headerflags	@"EF_CUDA_TEXMODE_UNIFIED EF_CUDA_64BIT_ADDRESS EF_CUDA_ACCELERATORS EF_CUDA_SM90 EF_CUDA_VIRTUAL_SM(EF_CUDA_SM90)"
	.elftype	@"ET_EXEC"


//--------------------- .nv.info                  --------------------------
	.section	.nv.info,"",@"SHT_CUDA_INFO"
	.align	4


	//----- nvinfo : EIATTR_REGCOUNT
	.align		4
        /*0000*/ 	.byte	0x04, 0x2f
        /*0002*/ 	.short	(.L_2 - .L_1)
	.align		4
.L_1:
        /*0004*/ 	.word	index@(triton_poi_fused_mul_sigmoid_tanh_19)
        /*0008*/ 	.word	0x00000020


	//----- nvinfo : EIATTR_MIN_STACK_SIZE
	.align		4
.L_2:
        /*000c*/ 	.byte	0x04, 0x12
        /*000e*/ 	.short	(.L_4 - .L_3)
	.align		4
.L_3:
        /*0010*/ 	.word	index@(triton_poi_fused_mul_sigmoid_tanh_19)
        /*0014*/ 	.word	0x00000000


	//----- nvinfo : EIATTR_FRAME_SIZE
	.align		4
.L_4:
        /*0018*/ 	.byte	0x04, 0x11
        /*001a*/ 	.short	(.L_6 - .L_5)
	.align		4
.L_5:
        /*001c*/ 	.word	index@(triton_poi_fused_mul_sigmoid_tanh_19)
        /*0020*/ 	.word	0x00000000


	//----- nvinfo : EIATTR_MIN_STACK_SIZE
	.align		4
.L_6:
        /*0024*/ 	.byte	0x04, 0x12
        /*0026*/ 	.short	(.L_8 - .L_7)
	.align		4
.L_7:
        /*0028*/ 	.word	index@(triton_poi_fused_mul_sigmoid_tanh_19)
        /*002c*/ 	.word	0x00000000
.L_8:


//--------------------- .nv.info.triton_poi_fused_mul_sigmoid_tanh_19 --------------------------
	.section	.nv.info.triton_poi_fused_mul_sigmoid_tanh_19,"",@"SHT_CUDA_INFO"
	.sectionflags	@""
	.align	4


	//----- nvinfo : EIATTR_CUDA_API_VERSION
	.align		4
        /*0000*/ 	.byte	0x04, 0x37
        /*0002*/ 	.short	(.L_10 - .L_9)
.L_9:
        /*0004*/ 	.word	0x0000007c


	//----- nvinfo : EIATTR_KPARAM_INFO
	.align		4
.L_10:
        /*0008*/ 	.byte	0x04, 0x17
        /*000a*/ 	.short	(.L_12 - .L_11)
.L_11:
        /*000c*/ 	.word	0x00000000
        /*0010*/ 	.short	0x0007
        /*0012*/ 	.short	0x0038
        /*0014*/ 	.byte	0x00, 0xf0, 0x11, 0x00


	//----- nvinfo : EIATTR_KPARAM_INFO
	.align		4
.L_12:
        /*0018*/ 	.byte	0x04, 0x17
        /*001a*/ 	.short	(.L_14 - .L_13)
.L_13:
        /*001c*/ 	.word	0x00000000
        /*0020*/ 	.short	0x0006
        /*0022*/ 	.short	0x0030
        /*0024*/ 	.byte	0x00, 0xf4, 0x21, 0x00


	//----- nvinfo : EIATTR_KPARAM_INFO
	.align		4
.L_14:
        /*0028*/ 	.byte	0x04, 0x17
        /*002a*/ 	.short	(.L_16 - .L_15)
.L_15:
        /*002c*/ 	.word	0x00000000
        /*0030*/ 	.short	0x0005
        /*0032*/ 	.short	0x0028
        /*0034*/ 	.byte	0x00, 0xf4, 0x21, 0x00


	//----- nvinfo : EIATTR_KPARAM_INFO
	.align		4
.L_16:
        /*0038*/ 	.byte	0x04, 0x17
        /*003a*/ 	.short	(.L_18 - .L_17)
.L_17:
        /*003c*/ 	.word	0x00000000
        /*0040*/ 	.short	0x0004
        /*0042*/ 	.short	0x0020
        /*0044*/ 	.byte	0x00, 0xf4, 0x21, 0x00


	//----- nvinfo : EIATTR_KPARAM_INFO
	.align		4
.L_18:
        /*0048*/ 	.byte	0x04, 0x17
        /*004a*/ 	.short	(.L_20 - .L_19)
.L_19:
        /*004c*/ 	.word	0x00000000
        /*0050*/ 	.short	0x0003
        /*0052*/ 	.short	0x0018
        /*0054*/ 	.byte	0x00, 0xf4, 0x21, 0x00


	//----- nvinfo : EIATTR_KPARAM_INFO
	.align		4
.L_20:
        /*0058*/ 	.byte	0x04, 0x17
        /*005a*/ 	.short	(.L_22 - .L_21)
.L_21:
        /*005c*/ 	.word	0x00000000
        /*0060*/ 	.short	0x0002
        /*0062*/ 	.short	0x0010
        /*0064*/ 	.byte	0x00, 0xf4, 0x21, 0x00


	//----- nvinfo : EIATTR_KPARAM_INFO
	.align		4
.L_22:
        /*0068*/ 	.byte	0x04, 0x17
        /*006a*/ 	.short	(.L_24 - .L_23)
.L_23:
        /*006c*/ 	.word	0x00000000
        /*0070*/ 	.short	0x0001
        /*0072*/ 	.short	0x0008
        /*0074*/ 	.byte	0x00, 0xf4, 0x21, 0x00


	//----- nvinfo : EIATTR_KPARAM_INFO
	.align		4
.L_24:
        /*0078*/ 	.byte	0x04, 0x17
        /*007a*/ 	.short	(.L_26 - .L_25)
.L_25:
        /*007c*/ 	.word	0x00000000
        /*0080*/ 	.short	0x0000
        /*0082*/ 	.short	0x0000
        /*0084*/ 	.byte	0x00, 0xf4, 0x21, 0x00


	//----- nvinfo : EIATTR_SPARSE_MMA_MASK
	.align		4
.L_26:
        /*0088*/ 	.byte	0x03, 0x50
        /*008a*/ 	.short	0x0000


	//----- nvinfo : EIATTR_MAXREG_COUNT
	.align		4
        /*008c*/ 	.byte	0x03, 0x1b
        /*008e*/ 	.short	0x00ff


	//----- nvinfo : EIATTR_EXIT_INSTR_OFFSETS
	.align		4
        /*0090*/ 	.byte	0x04, 0x1c
        /*0092*/ 	.short	(.L_28 - .L_27)


	//   ....[0]....
.L_27:
        /*0094*/ 	.word	0x00000930


	//   ....[1]....
        /*0098*/ 	.word	0x00000950


	//----- nvinfo : EIATTR_REQNTID
	.align		4
.L_28:
        /*009c*/ 	.byte	0x04, 0x10
        /*009e*/ 	.short	(.L_30 - .L_29)
.L_29:
        /*00a0*/ 	.word	0x00000080
        /*00a4*/ 	.word	0x00000001
        /*00a8*/ 	.word	0x00000001


	//----- nvinfo : EIATTR_CRS_STACK_SIZE
	.align		4
.L_30:
        /*00ac*/ 	.byte	0x04, 0x1e
        /*00ae*/ 	.short	(.L_32 - .L_31)
.L_31:
        /*00b0*/ 	.word	0x00000000


	//----- nvinfo : EIATTR_CBANK_PARAM_SIZE
	.align		4
.L_32:
        /*00b4*/ 	.byte	0x03, 0x19
        /*00b6*/ 	.short	0x003c


	//----- nvinfo : EIATTR_PARAM_CBANK
	.align		4
        /*00b8*/ 	.byte	0x04, 0x0a
        /*00ba*/ 	.short	(.L_34 - .L_33)
	.align		4
.L_33:
        /*00bc*/ 	.word	index@(.nv.constant0.triton_poi_fused_mul_sigmoid_tanh_19)
        /*00c0*/ 	.short	0x0210
        /*00c2*/ 	.short	0x003c


	//----- nvinfo : EIATTR_SW_WAR
	.align		4
.L_34:
        /*00c4*/ 	.byte	0x04, 0x36
        /*00c6*/ 	.short	(.L_36 - .L_35)
.L_35:
        /*00c8*/ 	.word	0x00000008
.L_36:


//--------------------- .nv.callgraph             --------------------------
	.section	.nv.callgraph,"",@"SHT_CUDA_CALLGRAPH"
	.align	4
	.sectionentsize	8
	.align		4
        /*0000*/ 	.word	0x00000000
	.align		4
        /*0004*/ 	.word	0xffffffff
	.align		4
        /*0008*/ 	.word	0x00000000
	.align		4
        /*000c*/ 	.word	0xfffffffe
	.align		4
        /*0010*/ 	.word	0x00000000
	.align		4
        /*0014*/ 	.word	0xfffffffd
	.align		4
        /*0018*/ 	.word	0x00000000
	.align		4
        /*001c*/ 	.word	0xfffffffc


//--------------------- .nv.constant4             --------------------------
	.section	.nv.constant4,"a",@progbits
	.align	8
	.align		8
.nv.constant4:
        /*0000*/ 	.dword	_$_str


//--------------------- .text.triton_poi_fused_mul_sigmoid_tanh_19 --------------------------
	.section	.text.triton_poi_fused_mul_sigmoid_tanh_19,"ax",@progbits
	.align	128
        .global         triton_poi_fused_mul_sigmoid_tanh_19
        .type           triton_poi_fused_mul_sigmoid_tanh_19,@function
        .size           triton_poi_fused_mul_sigmoid_tanh_19,(.L_x_7 - triton_poi_fused_mul_sigmoid_tanh_19)
        .other          triton_poi_fused_mul_sigmoid_tanh_19,@"STO_CUDA_ENTRY STV_DEFAULT"
triton_poi_fused_mul_sigmoid_tanh_19:
.text.triton_poi_fused_mul_sigmoid_tanh_19:
[----:B------:R-:W0:Y:S01]  /*0000*/  LDC R1, c[0x0][0x28] ;  /* 0x00000a00ff017b82 */ /* 0x000e220000000800 */
[----:B------:R-:W1:Y:S07]  /*0010*/  S2R R0, SR_TID.X ;  /* 0x0000000000007919 */ /* 0x000e6e0000002100 */
[----:B------:R-:W2:Y:S01]  /*0020*/  LDC.64 R14, c[0x0][0x210] ;  /* 0x00008400ff0e7b82 */ /* 0x000ea20000000a00 */
[----:B------:R-:W-:Y:S01]  /*0030*/  HFMA2.MMA R11, -RZ, RZ, 0, 0 ;  /* 0x00000000ff0b7435 */ /* 0x000fe200000001ff */
[----:B------:R-:W-:Y:S01]  /*0040*/  CS2R R12, SRZ ;  /* 0x00000000000c7805 */ /* 0x000fe2000001ff00 */
[----:B------:R-:W3:Y:S01]  /*0050*/  S2R R3, SR_CTAID.X ;  /* 0x0000000000037919 */ /* 0x000ee20000002500 */
[----:B------:R-:W-:-:S04]  /*0060*/  ULDC.64 UR4, c[0x0][0x208] ;  /* 0x0000820000047ab9 */ /* 0x000fc80000000a00 */
[----:B------:R-:W4:Y:S08]  /*0070*/  LDC.64 R16, c[0x0][0x220] ;  /* 0x00008800ff107b82 */ /* 0x000f300000000a00 */
[----:B------:R-:W5:Y:S08]  /*0080*/  LDC.64 R8, c[0x0][0x218] ;  /* 0x00008600ff087b82 */ /* 0x000f700000000a00 */
[----:B------:R-:W4:Y:S01]  /*0090*/  LDC.64 R6, c[0x0][0x228] ;  /* 0x00008a00ff067b82 */ /* 0x000f220000000a00 */
[----:B-1----:R-:W-:-:S04]  /*00a0*/  SHF.L.U32 R0, R0, 0x1, RZ ;  /* 0x0000000100007819 */ /* 0x002fc800000006ff */
[----:B------:R-:W-:Y:S02]  /*00b0*/  LOP3.LUT R0, R0, 0xfe, RZ, 0xc0, !PT ;  /* 0x000000fe00007812 */ /* 0x000fe400078ec0ff */
[----:B---3--:R-:W-:Y:S02]  /*00c0*/  SHF.R.S32.HI R5, RZ, 0x17, R3 ;  /* 0x00000017ff057819 */ /* 0x008fe40000011403 */
[----:B------:R-:W-:Y:S02]  /*00d0*/  LEA R10, R3, R0, 0x8 ;  /* 0x00000000030a7211 */ /* 0x000fe400078e40ff */
[----:B------:R-:W-:Y:S02]  /*00e0*/  SGXT R5, R5, 0x1 ;  /* 0x000000010505781a */ /* 0x000fe40000000200 */
[----:B------:R-:W-:Y:S02]  /*00f0*/  SHF.R.S32.HI R3, RZ, 0x1f, R10 ;  /* 0x0000001fff037819 */ /* 0x000fe4000001140a */
[----:B------:R-:W-:-:S02]  /*0100*/  LEA.HI R5, R5, R10, RZ, 0x4 ;  /* 0x0000000a05057211 */ /* 0x000fc400078f20ff */
[----:B------:R-:W-:Y:S02]  /*0110*/  LEA.HI R3, R3, R10, RZ, 0x6 ;  /* 0x0000000a03037211 */ /* 0x000fe400078f30ff */
[----:B------:R-:W-:Y:S02]  /*0120*/  SHF.R.S32.HI R5, RZ, 0x4, R5 ;  /* 0x00000004ff057819 */ /* 0x000fe40000011405 */
[----:B------:R-:W-:Y:S02]  /*0130*/  SHF.L.U32 R2, R3, 0x1, RZ ;  /* 0x0000000103027819 */ /* 0x000fe400000006ff */
[----:B------:R-:W-:Y:S02]  /*0140*/  LEA.HI R0, R5, R5, RZ, 0x2 ;  /* 0x0000000505007211 */ /* 0x000fe400078f10ff */
[----:B------:R-:W-:Y:S02]  /*0150*/  LOP3.LUT R3, R3, 0xffffffc0, RZ, 0xc0, !PT ;  /* 0xffffffc003037812 */ /* 0x000fe400078ec0ff */
[----:B------:R-:W-:-:S02]  /*0160*/  LOP3.LUT R2, R2, 0xffffff80, RZ, 0xc0, !PT ;  /* 0xffffff8002027812 */ /* 0x000fc400078ec0ff */
[----:B------:R-:W-:Y:S02]  /*0170*/  LOP3.LUT R0, R0, 0xfffffffc, RZ, 0xc0, !PT ;  /* 0xfffffffc00007812 */ /* 0x000fe400078ec0ff */
[----:B------:R-:W-:Y:S02]  /*0180*/  ISETP.GE.AND P0, PT, R10, 0x100, PT ;  /* 0x000001000a00780c */ /* 0x000fe40003f06270 */
[----:B------:R-:W-:Y:S02]  /*0190*/  IADD3 R29, R2, R10, -R3 ;  /* 0x0000000a021d7210 */ /* 0x000fe40007ffe803 */
[----:B------:R-:W-:Y:S02]  /*01a0*/  CS2R R2, SRZ ;  /* 0x0000000000027805 */ /* 0x000fe4000001ff00 */
[----:B------:R-:W-:Y:S02]  /*01b0*/  IADD3 R27, R5, -R0, RZ ;  /* 0x80000000051b7210 */ /* 0x000fe40007ffe0ff */
[----:B------:R-:W-:-:S02]  /*01c0*/  CS2R R4, SRZ ;  /* 0x0000000000047805 */ /* 0x000fc4000001ff00 */
[----:B------:R-:W-:Y:S01]  /*01d0*/  MOV R0, RZ ;  /* 0x000000ff00007202 */ /* 0x000fe20000000f00 */
[----:B--2---:R-:W-:-:S04]  /*01e0*/  IMAD.WIDE R22, R29, 0x4, R14 ;  /* 0x000000041d167825 */ /* 0x004fc800078e020e */
[----:B----4-:R-:W-:Y:S01]  /*01f0*/  IMAD.WIDE R24, R29, 0x4, R16 ;  /* 0x000000041d187825 */ /* 0x010fe200078e0210 */
[----:B------:R1:W2:Y:S03]  /*0200*/  @!P0 LDG.E.64 R4, desc[UR4][R22.64] ;  /* 0x0000000416048981 */ /* 0x0002a6000c1e1b00 */
[C---:B-----5:R-:W-:Y:S01]  /*0210*/  IMAD.WIDE R18, R27.reuse, 0x4, R8 ;  /* 0x000000041b127825 */ /* 0x060fe200078e0208 */
[----:B------:R3:W4:Y:S03]  /*0220*/  @!P0 LDG.E.64 R2, desc[UR4][R24.64] ;  /* 0x0000000418028981 */ /* 0x000726000c1e1b00 */
[----:B0-----:R-:W-:Y:S01]  /*0230*/  IMAD.WIDE R20, R27, 0x4, R6 ;  /* 0x000000041b147825 */ /* 0x001fe200078e0206 */
[----:B------:R-:W2:Y:S04]  /*0240*/  @!P0 LDG.E.EL R13, desc[UR4][R18.64] ;  /* 0x00000004120d8981 */ /* 0x000ea8000c2e1900 */
[----:B------:R-:W4:Y:S04]  /*0250*/  @!P0 LDG.E.EL R11, desc[UR4][R20.64] ;  /* 0x00000004140b8981 */ /* 0x000f28000c2e1900 */
[----:B------:R0:W5:Y:S04]  /*0260*/  @!P0 LDG.E.EL R12, desc[UR4][R18.64] ;  /* 0x00000004120c8981 */ /* 0x000168000c2e1900 */
[----:B------:R0:W5:Y:S01]  /*0270*/  @!P0 LDG.E.EL R0, desc[UR4][R20.64] ;  /* 0x0000000414008981 */ /* 0x000162000c2e1900 */
[----:B------:R-:W-:-:S02]  /*0280*/  IADD3 R29, R29, 0x40, RZ ;  /* 0x000000401d1d7810 */ /* 0x000fc40007ffe0ff */
[----:B------:R-:W-:Y:S02]  /*0290*/  IADD3 R27, R27, 0x4, RZ ;  /* 0x000000041b1b7810 */ /* 0x000fe40007ffe0ff */
[----:B-1----:R-:W-:Y:S02]  /*02a0*/  CS2R R22, SRZ ;  /* 0x0000000000167805 */ /* 0x002fe4000001ff00 */
[----:B---3--:R-:W-:Y:S02]  /*02b0*/  CS2R R24, SRZ ;  /* 0x0000000000187805 */ /* 0x008fe4000001ff00 */
[----:B0-----:R-:W-:Y:S01]  /*02c0*/  CS2R R18, SRZ ;  /* 0x0000000000127805 */ /* 0x001fe2000001ff00 */
[----:B------:R-:W-:Y:S01]  /*02d0*/  IMAD.WIDE R14, R29, 0x4, R14 ;  /* 0x000000041d0e7825 */ /* 0x000fe200078e020e */
[----:B------:R-:W-:-:S03]  /*02e0*/  CS2R R20, SRZ ;  /* 0x0000000000147805 */ /* 0x000fc6000001ff00 */
[----:B------:R-:W-:Y:S01]  /*02f0*/  IMAD.WIDE R16, R29, 0x4, R16 ;  /* 0x000000041d107825 */ /* 0x000fe200078e0210 */
[----:B------:R-:W3:Y:S03]  /*0300*/  @!P0 LDG.E.64 R22, desc[UR4][R14.64] ;  /* 0x000000040e168981 */ /* 0x000ee6000c1e1b00 */
[C---:B------:R-:W-:Y:S01]  /*0310*/  IMAD.WIDE.U32 R8, R27.reuse, 0x4, R8 ;  /* 0x000000041b087825 */ /* 0x040fe200078e0008 */
[----:B------:R-:W3:Y:S03]  /*0320*/  @!P0 LDG.E.64 R24, desc[UR4][R16.64] ;  /* 0x0000000410188981 */ /* 0x000ee6000c1e1b00 */
[----:B------:R-:W-:Y:S01]  /*0330*/  IMAD.WIDE.U32 R6, R27, 0x4, R6 ;  /* 0x000000041b067825 */ /* 0x000fe200078e0006 */
[----:B------:R-:W3:Y:S04]  /*0340*/  @!P0 LDG.E.EL R21, desc[UR4][R8.64] ;  /* 0x0000000408158981 */ /* 0x000ee8000c2e1900 */
[----:B------:R-:W3:Y:S04]  /*0350*/  @!P0 LDG.E.EL R19, desc[UR4][R6.64] ;  /* 0x0000000406138981 */ /* 0x000ee8000c2e1900 */
[----:B------:R-:W3:Y:S04]  /*0360*/  @!P0 LDG.E.EL R18, desc[UR4][R8.64] ;  /* 0x0000000408128981 */ /* 0x000ee8000c2e1900 */
[----:B------:R0:W3:Y:S02]  /*0370*/  @!P0 LDG.E.EL R20, desc[UR4][R6.64] ;  /* 0x0000000406148981 */ /* 0x0000e4000c2e1900 */
[----:B0-----:R-:W-:Y:S01]  /*0380*/  HFMA2.MMA R7, -RZ, RZ, 1.625, 0 ;  /* 0x3e800000ff077435 */ /* 0x001fe200000001ff */
[----:B------:R-:W-:Y:S01]  /*0390*/  BSSY B0, `(.L_x_0) ;  /* 0x0000039000007945 */ /* 0x000fe20003800000 */
[----:B--2---:R-:W-:Y:S01]  /*03a0*/  FADD R4, R13, R4 ;  /* 0x000000040d047221 */ /* 0x004fe20000000000 */
[----:B----4-:R-:W-:Y:S01]  /*03b0*/  FADD R11, R11, R2 ;  /* 0x000000020b0b7221 */ /* 0x010fe20000000000 */
[----:B-----5:R-:W-:-:S03]  /*03c0*/  FADD R5, R12, R5 ;  /* 0x000000050c057221 */ /* 0x020fc60000000000 */
[----:B------:R-:W-:Y:S01]  /*03d0*/  FADD R4, R4, R11 ;  /* 0x0000000b04047221 */ /* 0x000fe20000000000 */
[----:B------:R-:W-:-:S03]  /*03e0*/  FADD R0, R0, R3 ;  /* 0x0000000300007221 */ /* 0x000fc60000000000 */
[----:B------:R-:W-:Y:S01]  /*03f0*/  FADD R4, RZ, -R4 ;  /* 0x80000004ff047221 */ /* 0x000fe20000000000 */
[----:B------:R-:W-:-:S03]  /*0400*/  FADD R0, R5, R0 ;  /* 0x0000000005007221 */ /* 0x000fc60000000000 */
[----:B------:R-:W-:Y:S01]  /*0410*/  FMUL R4, R4, 1.4426950216293334961 ;  /* 0x3fb8aa3b04047820 */ /* 0x000fe20000400000 */
[----:B------:R-:W-:-:S04]  /*0420*/  FADD R0, RZ, -R0 ;  /* 0x80000000ff007221 */ /* 0x000fc80000000000 */
[----:B------:R-:W-:Y:S01]  /*0430*/  FMUL R2, R0, 1.4426950216293334961 ;  /* 0x3fb8aa3b00027820 */ /* 0x000fe20000400000 */
[----:B------:R-:W-:-:S04]  /*0440*/  FSETP.GEU.AND P1, PT, R4, -126, PT ;  /* 0xc2fc00000400780b */ /* 0x000fc80003f2e000 */
[----:B------:R-:W-:-:S09]  /*0450*/  FSETP.GEU.AND P2, PT, R2, -126, PT ;  /* 0xc2fc00000200780b */ /* 0x000fd20003f4e000 */
[----:B------:R-:W-:-:S04]  /*0460*/  @!P1 FMUL R4, R4, 0.5 ;  /* 0x3f00000004049820 */ /* 0x000fc80000400000 */
[----:B------:R-:W-:Y:S01]  /*0470*/  @!P2 FMUL R2, R2, 0.5 ;  /* 0x3f0000000202a820 */ /* 0x000fe20000400000 */
[----:B------:R-:W0:Y:S08]  /*0480*/  MUFU.EX2 R0, R4 ;  /* 0x0000000400007308 */ /* 0x000e300000000800 */
[----:B------:R-:W1:Y:S01]  /*0490*/  MUFU.EX2 R3, R2 ;  /* 0x0000000200037308 */ /* 0x000e620000000800 */
[----:B0-----:R-:W-:-:S04]  /*04a0*/  @!P1 FMUL R0, R0, R0 ;  /* 0x0000000000009220 */ /* 0x001fc80000400000 */
[----:B------:R-:W-:Y:S01]  /*04b0*/  FADD R0, R0, 1 ;  /* 0x3f80000000007421 */ /* 0x000fe20000000000 */
[----:B-1----:R-:W-:-:S04]  /*04c0*/  @!P2 FMUL R3, R3, R3 ;  /* 0x000000030303a220 */ /* 0x002fc80000400000 */
[----:B------:R-:W-:Y:S01]  /*04d0*/  FADD R6, R3, 1 ;  /* 0x3f80000003067421 */ /* 0x000fe20000000000 */
[----:B------:R-:W-:-:S04]  /*04e0*/  FSETP.GT.AND P1, PT, R0, 8.50705917302346158658e+37, PT ;  /* 0x7e8000000000780b */ /* 0x000fc80003f24000 */
[----:B------:R-:W-:Y:S01]  /*04f0*/  FSETP.GT.AND P2, PT, R6, 8.50705917302346158658e+37, PT ;  /* 0x7e8000000600780b */ /* 0x000fe20003f44000 */
[----:B---3--:R-:W-:Y:S01]  /*0500*/  FADD R4, R21, R22 ;  /* 0x0000001615047221 */ /* 0x008fe20000000000 */
[----:B------:R-:W-:-:S04]  /*0510*/  FADD R19, R19, R24 ;  /* 0x0000001813137221 */ /* 0x000fc80000000000 */
[----:B------:R-:W-:-:S03]  /*0520*/  FADD R4, R4, R19 ;  /* 0x0000001304047221 */ /* 0x000fc60000000000 */
[----:B------:R-:W-:Y:S01]  /*0530*/  @P1 FMUL R0, R0, 0.25 ;  /* 0x3e80000000001820 */ /* 0x000fe20000400000 */
[----:B------:R-:W-:-:S03]  /*0540*/  FADD.FTZ R8, |R4|, -RZ ;  /* 0x800000ff04087221 */ /* 0x000fc60000010200 */
[----:B------:R-:W-:Y:S02]  /*0550*/  @P2 FMUL R6, R6, 0.25 ;  /* 0x3e80000006062820 */ /* 0x000fe40000400000 */
[----:B------:R-:W0:Y:S01]  /*0560*/  MUFU.RCP R0, R0 ;  /* 0x0000000000007308 */ /* 0x000e220000001000 */
[----:B------:R-:W-:-:S07]  /*0570*/  FSETP.GE.AND P3, PT, R8, 0.60000002384185791016, PT ;  /* 0x3f19999a0800780b */ /* 0x000fce0003f66000 */
[----:B------:R-:W1:Y:S01]  /*0580*/  MUFU.RCP R6, R6 ;  /* 0x0000000600067308 */ /* 0x000e620000001000 */
[C---:B------:R-:W-:Y:S01]  /*0590*/  FSEL R3, R7.reuse, 1, P1 ;  /* 0x3f80000007037808 */ /* 0x040fe20000800000 */
[----:B------:R-:W-:Y:S01]  /*05a0*/  FADD R5, R18, R23 ;  /* 0x0000001712057221 */ /* 0x000fe20000000000 */
[----:B------:R-:W-:Y:S01]  /*05b0*/  FSEL R7, R7, 1, P2 ;  /* 0x3f80000007077808 */ /* 0x000fe20001000000 */
[----:B------:R-:W-:Y:S02]  /*05c0*/  FADD R20, R20, R25 ;  /* 0x0000001914147221 */ /* 0x000fe40000000000 */
[----:B0-----:R-:W-:Y:S02]  /*05d0*/  FMUL R2, R0, R3 ;  /* 0x0000000300027220 */ /* 0x001fe40000400000 */
[----:B------:R-:W-:Y:S01]  /*05e0*/  FADD R5, R5, R20 ;  /* 0x0000001405057221 */ /* 0x000fe20000000000 */
[----:B-1----:R-:W-:Y:S01]  /*05f0*/  FMUL R3, R6, R7 ;  /* 0x0000000706037220 */ /* 0x002fe20000400000 */
[----:B------:R-:W-:Y:S06]  /*0600*/  @!P3 BRA `(.L_x_1) ;  /* 0x000000000028b947 */ /* 0x000fec0003800000 */
[C---:B------:R-:W-:Y:S01]  /*0610*/  FMUL R0, R8.reuse, 2.8853900432586669922 ;  /* 0x4038aa3b08007820 */ /* 0x040fe20000400000 */
[----:B------:R-:W-:Y:S02]  /*0620*/  MOV R7, 0x3f800000 ;  /* 0x3f80000000077802 */ /* 0x000fe40000000f00 */
[----:B------:R-:W-:-:S03]  /*0630*/  FSETP.GE.AND P1, PT, R8, 9.010913848876953125, PT ;  /* 0x41102cb40800780b */ /* 0x000fc60003f26000 */
[----:B------:R-:W0:Y:S02]  /*0640*/  MUFU.EX2 R0, R0 ;  /* 0x0000000000007308 */ /* 0x000e240000000800 */
[----:B0-----:R-:W-:-:S06]  /*0650*/  FADD R6, R0, 1 ;  /* 0x3f80000000067421 */ /* 0x001fcc0000000000 */
[----:B------:R-:W0:Y:S02]  /*0660*/  MUFU.RCP R6, R6 ;  /* 0x0000000600067308 */ /* 0x000e240000001000 */
[----:B0-----:R-:W-:-:S05]  /*0670*/  FFMA.FTZ R7, R6, -2, R7 ;  /* 0xc000000006077823 */ /* 0x001fca0000010007 */
[----:B------:R-:W-:-:S04]  /*0680*/  FSEL R7, R7, 1, !P1 ;  /* 0x3f80000007077808 */ /* 0x000fc80004800000 */
[----:B------:R-:W-:Y:S01]  /*0690*/  LOP3.LUT R4, R7, 0x80000000, R4, 0xf8, !PT ;  /* 0x8000000007047812 */ /* 0x000fe200078ef804 */
[----:B------:R-:W-:Y:S06]  /*06a0*/  BRA `(.L_x_2) ;  /* 0x00000000001c7947 */ /* 0x000fec0003800000 */
.L_x_1:
[----:B------:R-:W-:Y:S01]  /*06b0*/  MOV R0, 0x3c80f082 ;  /* 0x3c80f08200007802 */ /* 0x000fe20000000f00 */
[----:B------:R-:W-:-:S04]  /*06c0*/  FMUL R7, R4, R4 ;  /* 0x0000000404077220 */ /* 0x000fc80000400000 */
[----:B------:R-:W-:-:S04]  /*06d0*/  FFMA.FTZ R0, R7, R0, -0.052303962409496307373 ;  /* 0xbd563cae07007423 */ /* 0x000fc80000010000 */
[----:B------:R-:W-:-:S04]  /*06e0*/  FFMA.FTZ R0, R7, R0, 0.1331529766321182251 ;  /* 0x3e08594107007423 */ /* 0x000fc80000010000 */
[----:B------:R-:W-:-:S04]  /*06f0*/  FFMA.FTZ R0, R7, R0, -0.33332768082618713379 ;  /* 0xbeaaa9ed07007423 */ /* 0x000fc80000010000 */
[----:B------:R-:W-:-:S04]  /*0700*/  FFMA.FTZ R7, R7, R0, RZ ;  /* 0x0000000007077223 */ /* 0x000fc800000100ff */
[----:B------:R-:W-:-:S07]  /*0710*/  FFMA.FTZ R4, R4, R7, R4 ;  /* 0x0000000704047223 */ /* 0x000fce0000010004 */
.L_x_2:
[----:B------:R-:W-:Y:S05]  /*0720*/  BSYNC B0 ;  /* 0x0000000000007941 */ /* 0x000fea0003800000 */
.L_x_0:
[----:B------:R-:W-:Y:S01]  /*0730*/  FADD.FTZ R8, |R5|, -RZ ;  /* 0x800000ff05087221 */ /* 0x000fe20000010200 */
[----:B------:R-:W-:Y:S04]  /*0740*/  BSSY B0, `(.L_x_3) ;  /* 0x0000014000007945 */ /* 0x000fe80003800000 */
[----:B------:R-:W-:-:S13]  /*0750*/  FSETP.GE.AND P1, PT, R8, 0.60000002384185791016, PT ;  /* 0x3f19999a0800780b */ /* 0x000fda0003f26000 */
[----:B------:R-:W-:Y:S05]  /*0760*/  @!P1 BRA `(.L_x_4) ;  /* 0x0000000000289947 */ /* 0x000fea0003800000 */
        /* <DEDUP_REMOVED lines=10> */
.L_x_4:
[----:B------:R-:W-:Y:S01]  /*0810*/  HFMA2.MMA R0, -RZ, RZ, 1.125, -9232 ;  /* 0x3c80f082ff007435 */ /* 0x000fe200000001ff */
[----:B------:R-:W-:-:S09]  /*0820*/  FMUL R7, R5, R5 ;  /* 0x0000000505077220 */ /* 0x000fd20000400000 */
[----:B------:R-:W-:-:S04]  /*0830*/  FFMA.FTZ R0, R7, R0, -0.052303962409496307373 ;  /* 0xbd563cae07007423 */ /* 0x000fc80000010000 */
[----:B------:R-:W-:-:S04]  /*0840*/  FFMA.FTZ R0, R7, R0, 0.1331529766321182251 ;  /* 0x3e08594107007423 */ /* 0x000fc80000010000 */
[----:B------:R-:W-:-:S04]  /*0850*/  FFMA.FTZ R0, R7, R0, -0.33332768082618713379 ;  /* 0xbeaaa9ed07007423 */ /* 0x000fc80000010000 */
[----:B------:R-:W-:-:S04]  /*0860*/  FFMA.FTZ R0, R7, R0, RZ ;  /* 0x0000000007007223 */ /* 0x000fc800000100ff */
[----:B------:R-:W-:-:S07]  /*0870*/  FFMA.FTZ R5, R5, R0, R5 ;  /* 0x0000000005057223 */ /* 0x000fce0000010005 */
.L_x_5:
[----:B------:R-:W-:Y:S05]  /*0880*/  BSYNC B0 ;  /* 0x0000000000007941 */ /* 0x000fea0003800000 */
.L_x_3:
[----:B------:R-:W0:Y:S01]  /*0890*/  LDC.64 R6, c[0x0][0x230] ;  /* 0x00008c00ff067b82 */ /* 0x000e220000000a00 */
[----:B------:R-:W-:Y:S01]  /*08a0*/  FMUL R14, R2, R4 ;  /* 0x00000004020e7220 */ /* 0x000fe20000400000 */
[----:B------:R-:W-:-:S06]  /*08b0*/  FMUL R15, R3, R5 ;  /* 0x00000005030f7220 */ /* 0x000fcc0000400000 */
[----:B------:R-:W1:Y:S08]  /*08c0*/  LDC.64 R8, c[0x0][0x238] ;  /* 0x00008e00ff087b82 */ /* 0x000e700000000a00 */
[----:B------:R-:W2:Y:S01]  /*08d0*/  LDC.64 R12, c[0x0][0x240] ;  /* 0x00009000ff0c7b82 */ /* 0x000ea20000000a00 */
[----:B0-----:R-:W-:-:S05]  /*08e0*/  IMAD.WIDE R6, R10, 0x4, R6 ;  /* 0x000000040a067825 */ /* 0x001fca00078e0206 */
[----:B------:R0:W-:Y:S01]  /*08f0*/  @!P0 STG.E.64 desc[UR4][R6.64], R2 ;  /* 0x0000000206008986 */ /* 0x0001e2000c101b04 */
[----:B-1----:R-:W-:-:S05]  /*0900*/  IMAD.WIDE R8, R10, 0x4, R8 ;  /* 0x000000040a087825 */ /* 0x002fca00078e0208 */
[----:B------:R0:W-:Y:S01]  /*0910*/  @!P0 STG.E.64 desc[UR4][R8.64], R4 ;  /* 0x0000000408008986 */ /* 0x0001e2000c101b04 */
[----:B--2---:R-:W-:Y:S01]  /*0920*/  IMAD.WIDE R10, R10, 0x4, R12 ;  /* 0x000000040a0a7825 */ /* 0x004fe200078e020c */
[----:B------:R-:W-:Y:S06]  /*0930*/  @P0 EXIT ;  /* 0x000000000000094d */ /* 0x000fec0003800000 */
[----:B------:R-:W-:Y:S01]  /*0940*/  STG.E.64 desc[UR4][R10.64], R14 ;  /* 0x0000000e0a007986 */ /* 0x000fe2000c101b04 */
[----:B------:R-:W-:Y:S05]  /*0950*/  EXIT ;  /* 0x000000000000794d */ /* 0x000fea0003800000 */
.L_x_6:
[----:B------:R-:W-:-:S00]  /*0960*/  BRA `(.L_x_6) ;  /* 0xfffffffc00fc7947 */ /* 0x000fc0000383ffff */
[----:B------:R-:W-:-:S00]  /*0970*/  NOP ;  /* 0x0000000000007918 */ /* 0x000fc00000000000 */
        /* <DEDUP_REMOVED lines=8> */
.L_x_7:


//--------------------- .nv.global.init           --------------------------
	.section	.nv.global.init,"aw",@progbits
.nv.global.init:
	.type		_$_str,@object
	.size		_$_str,(.L_0 - _$_str)
_$_str:
        /*0000*/ 	.byte	0x5f, 0x5f, 0x43, 0x55, 0x44, 0x41, 0x5f, 0x46, 0x54, 0x5a, 0x00
.L_0:


//--------------------- .nv.constant0.triton_poi_fused_mul_sigmoid_tanh_19 --------------------------
	.section	.nv.constant0.triton_poi_fused_mul_sigmoid_tanh_19,"a",@progbits
	.sectionflags	@""
	.align	4
.nv.constant0.triton_poi_fused_mul_sigmoid_tanh_19:
	.zero		588
